//
// Generated by NVIDIA NVVM Compiler
//
// Compiler Build ID: CL-36424714
// Cuda compilation tools, release 13.0, V13.0.88
// Based on NVVM 20.0.0
//

.version 9.0
.target sm_100
.address_size 64

	// .globl	_Z9my_kernelPf

.visible .entry _Z9my_kernelPf(
	.param .u64 .ptr .align 1 _Z9my_kernelPf_param_0
)
{
	.reg .b32 	%r<5>;
	.reg .b32 	%f<2>;
	.reg .b64 	%rd<5>;

	ld.param.u64 	%rd1, [_Z9my_kernelPf_param_0];
	cvta.to.global.u64 	%rd2, %rd1;
	mov.u32 	%r1, %tid.x;
	mov.u32 	%r2, %ntid.x;
	mov.u32 	%r3, %ctaid.x;
	mad.lo.s32 	%r4, %r2, %r3, %r1;
	cvt.rn.f32.u32 	%f1, %r1;
	mul.wide.s32 	%rd3, %r4, 4;
	add.s64 	%rd4, %rd2, %rd3;
	st.global.f32 	[%rd4], %f1;
	ret;

}


// ===== COMPILED SASS (sm_100) =====

	.target	sm_100

	.elftype	@"ET_EXEC"


//--------------------- .note.nv.tkinfo           --------------------------
	.section	.note.nv.tkinfo,"",@"SHT_NOTE"
	.sectionflags	@"SHF_NOTE_NV_TKINFO"
	.tkinfo
        /*0018*/ 	.word	0x00000002
        /*0030*/ 	.string	""
        /*0030*/ 	.string	"ptxas"
        /*0030*/ 	.string	"Cuda compilation tools, release 13.0, V13.0.88"
        /*0030*/ 	.string	"Build cuda_13.0.r13.0/compiler.36424714_0"
        /*0030*/ 	.string	"-arch sm_100 -m 64 "



//--------------------- .note.nv.cuinfo           --------------------------
	.section	.note.nv.cuinfo,"",@"SHT_NOTE"
	.sectionflags	@"SHF_NOTE_NV_CUINFO"
        /*0018*/ 	.short	0x0002
        /*001a*/ 	.short	0x0064
        /*001c*/ 	.short	0x0082
	.zero		2


//--------------------- .nv.info                  --------------------------
	.section	.nv.info,"",@"SHT_CUDA_INFO"
	.align	4


	//----- nvinfo : EIATTR_REGCOUNT
	.align		4
        /*0000*/ 	.byte	0x04, 0x2f
        /*0002*/ 	.short	(.L_1 - .L_0)
	.align		4
.L_0:
        /*0004*/ 	.word	index@(_Z9my_kernelPf)
        /*0008*/ 	.word	0x0000000a


	//----- nvinfo : EIATTR_FRAME_SIZE
	.align		4
.L_1:
        /*000c*/ 	.byte	0x04, 0x11
        /*000e*/ 	.short	(.L_3 - .L_2)
	.align		4
.L_2:
        /*0010*/ 	.word	index@(_Z9my_kernelPf)
        /*0014*/ 	.word	0x00000000


	//----- nvinfo : EIATTR_MIN_STACK_SIZE
	.align		4
.L_3:
        /*0018*/ 	.byte	0x04, 0x12
        /*001a*/ 	.short	(.L_5 - .L_4)
	.align		4
.L_4:
        /*001c*/ 	.word	index@(_Z9my_kernelPf)
        /*0020*/ 	.word	0x00000000
.L_5:


//--------------------- .nv.compat                --------------------------
	.section	.nv.compat,"",@"SHT_CUDA_COMPAT_INFO"
	.align	4
        /*0000*/ 	.byte	0x02, 0x09, 0x00, 0x00, 0x02, 0x02, 0x01, 0x00, 0x02, 0x05, 0x05, 0x00, 0x03, 0x07, 0x01, 0x01
        /*0010*/ 	.byte	0x02, 0x03, 0x00, 0x00, 0x02, 0x06, 0x01, 0x00, 0x04, 0x0b, 0x08, 0x00, 0x09, 0x00, 0x00, 0x00
        /*0020*/ 	.byte	0x00, 0x00, 0x00, 0x00


//--------------------- .nv.info._Z9my_kernelPf   --------------------------
	.section	.nv.info._Z9my_kernelPf,"",@"SHT_CUDA_INFO"
	.sectionflags	@""
	.align	4


	//----- nvinfo : EIATTR_CUDA_API_VERSION
	.align		4
        /*0000*/ 	.byte	0x04, 0x37
        /*0002*/ 	.short	(.L_7 - .L_6)
.L_6:
        /*0004*/ 	.word	0x00000082


	//----- nvinfo : EIATTR_KPARAM_INFO
	.align		4
.L_7:
        /*0008*/ 	.byte	0x04, 0x17
        /*000a*/ 	.short	(.L_9 - .L_8)
.L_8:
        /*000c*/ 	.word	0x00000000
        /*0010*/ 	.short	0x0000
        /*0012*/ 	.short	0x0000
        /*0014*/ 	.byte	0x00, 0xf5, 0x21, 0x00


	//----- nvinfo : EIATTR_SPARSE_MMA_MASK
	.align		4
.L_9:
        /*0018*/ 	.byte	0x03, 0x50
        /*001a*/ 	.short	0x0000


	//----- nvinfo : EIATTR_MAXREG_COUNT
	.align		4
        /*001c*/ 	.byte	0x03, 0x1b
        /*001e*/ 	.short	0x00ff


	//----- nvinfo : EIATTR_MERCURY_ISA_VERSION
	.align		4
        /*0020*/ 	.byte	0x03, 0x5f
        /*0022*/ 	.short	0x0101


	//----- nvinfo : EIATTR_VRC_CTA_INIT_COUNT
	.align		4
        /*0024*/ 	.byte	0x02, 0x4a
	.zero		1
	.zero		1


	//----- nvinfo : EIATTR_EXIT_INSTR_OFFSETS
	.align		4
        /*0028*/ 	.byte	0x04, 0x1c
        /*002a*/ 	.short	(.L_11 - .L_10)


	//   ....[0]....
.L_10:
        /*002c*/ 	.word	0x000000a0


	//----- nvinfo : EIATTR_CBANK_PARAM_SIZE
	.align		4
.L_11:
        /*0030*/ 	.byte	0x03, 0x19
        /*0032*/ 	.short	0x0008


	//----- nvinfo : EIATTR_PARAM_CBANK
	.align		4
        /*0034*/ 	.byte	0x04, 0x0a
        /*0036*/ 	.short	(.L_13 - .L_12)
	.align		4
.L_12:
        /*0038*/ 	.word	index@(.nv.constant0._Z9my_kernelPf)
        /*003c*/ 	.short	0x0380
        /*003e*/ 	.short	0x0008


	//----- nvinfo : EIATTR_SW_WAR
	.align		4
.L_13:
        /*0040*/ 	.byte	0x04, 0x36
        /*0042*/ 	.short	(.L_15 - .L_14)
.L_14:
        /*0044*/ 	.word	0x00000008
.L_15:


//--------------------- .nv.callgraph             --------------------------
	.section	.nv.callgraph,"",@"SHT_CUDA_CALLGRAPH"
	.align	4
	.sectionentsize	8
	.align		4
        /*0000*/ 	.word	0x00000000
	.align		4
        /*0004*/ 	.word	0xffffffff
	.align		4
        /*0008*/ 	.word	0x00000000
	.align		4
        /*000c*/ 	.word	0xfffffffe
	.align		4
        /*0010*/ 	.word	0x00000000
	.align		4
        /*0014*/ 	.word	0xfffffffd
	.align		4
        /*0018*/ 	.word	0x00000000
	.align		4
        /*001c*/ 	.word	0xfffffffc


//--------------------- .text._Z9my_kernelPf      --------------------------
	.section	.text._Z9my_kernelPf,"ax",@progbits
	.align	128
        .global         _Z9my_kernelPf
        .type           _Z9my_kernelPf,@function
        .size           _Z9my_kernelPf,(.L_x_1 - _Z9my_kernelPf)
        .other          _Z9my_kernelPf,@"STO_CUDA_ENTRY STV_DEFAULT"
_Z9my_kernelPf:
.text._Z9my_kernelPf:
[----:B------:R-:W-:Y:S01]  /*0000*/  LDC R1, c[0x0][0x37c] ;  /* 0x0000df00ff017b82 */ /* 0x000fe20000000800 */
[----:B------:R-:W0:Y:S07]  /*0010*/  S2R R7, SR_TID.X ;  /* 0x0000000000077919 */ /* 0x000e2e0000002100 */
[----:B------:R-:W1:Y:S01]  /*0020*/  LDC.64 R2, c[0x0][0x380] ;  /* 0x0000e000ff027b82 */ /* 0x000e620000000a00 */
[----:B------:R-:W0:Y:S01]  /*0030*/  LDCU UR6, c[0x0][0x360] ;  /* 0x00006c00ff0677ac */ /* 0x000e220008000800 */
[----:B------:R-:W0:Y:S01]  /*0040*/  S2R R0, SR_CTAID.X ;  /* 0x0000000000007919 */ /* 0x000e220000002500 */
[----:B------:R-:W2:Y:S01]  /*0050*/  LDCU.64 UR4, c[0x0][0x358] ;  /* 0x00006b00ff0477ac */ /* 0x000ea20008000a00 */
[----:B0-----:R-:W-:Y:S01]  /*0060*/  IMAD R5, R0, UR6, R7 ;  /* 0x0000000600057c24 */ /* 0x001fe2000f8e0207 */
[----:B------:R-:W-:-:S03]  /*0070*/  I2FP.F32.U32 R7, R7 ;  /* 0x0000000700077245 */ /* 0x000fc60000201000 */
[----:B-1----:R-:W-:-:S05]  /*0080*/  IMAD.WIDE R2, R5, 0x4, R2 ;  /* 0x0000000405027825 */ /* 0x002fca00078e0202 */
[----:B--2---:R-:W-:Y:S01]  /*0090*/  STG.E desc[UR4][R2.64], R7 ;  /* 0x0000000702007986 */ /* 0x004fe2000c101904 */
[----:B------:R-:W-:Y:S05]  /*00a0*/  EXIT ;  /* 0x000000000000794d */ /* 0x000fea0003800000 */
.L_x_0:
[----:B------:R-:W-:-:S00]  /*00b0*/  BRA `(.L_x_0) ;  /* 0xfffffffc00fc7947 */ /* 0x000fc0000383ffff */
[----:B------:R-:W-:-:S00]  /*00c0*/  NOP ;  /* 0x0000000000007918 */ /* 0x000fc00000000000 */
        /* <DEDUP_REMOVED lines=11> */
.L_x_1:


//--------------------- .nv.shared.reserved.0     --------------------------
	.section	.nv.shared.reserved.0,"aw",@nobits
	.weak		__nv_reservedSMEM_offset_0_alias
	.size		__nv_reservedSMEM_offset_0_alias, 0, 64
	.other		__nv_reservedSMEM_offset_0_alias,@"STO_CUDA_RESERVED_SHARED STV_DEFAULT"
__nv_reservedSMEM_offset_0_alias:
	.zero		0
	.zero		64


//--------------------- .nv.constant0._Z9my_kernelPf --------------------------
	.section	.nv.constant0._Z9my_kernelPf,"a",@progbits
	.sectionflags	@""
	.align	4
.nv.constant0._Z9my_kernelPf:
	.zero		904


//--------------------- SYMBOLS --------------------------

	.type		.nv.reservedSmem.offset0,@object
	.size		.nv.reservedSmem.offset0,0x4
